//
// Generated by NVIDIA NVVM Compiler
//
// Compiler Build ID: CL-36424714
// Cuda compilation tools, release 13.0, V13.0.88
// Based on NVVM 20.0.0
//

.version 9.0
.target sm_100
.address_size 64

	// .globl	_Z10scanKernelPiS_i
.extern .func  (.param .b32 func_retval0) vprintf
(
	.param .b64 vprintf_param_0,
	.param .b64 vprintf_param_1
)
;
// _ZZ10scanKernelPiS_iE4temp has been demoted
.global .align 1 .b8 $str[5] = {37, 100, 44, 32};

.visible .entry _Z10scanKernelPiS_i(
	.param .u64 .ptr .align 1 _Z10scanKernelPiS_i_param_0,
	.param .u64 .ptr .align 1 _Z10scanKernelPiS_i_param_1,
	.param .u32 _Z10scanKernelPiS_i_param_2
)
{
	.local .align 8 .b8 	__local_depot0[8];
	.reg .b64 	%SP;
	.reg .b64 	%SPL;
	.reg .pred 	%p<6>;
	.reg .b32 	%r<49>;
	.reg .b64 	%rd<14>;
	// demoted variable
	.shared .align 4 .b8 _ZZ10scanKernelPiS_iE4temp[512];
	mov.u64 	%SPL, __local_depot0;
	cvta.local.u64 	%SP, %SPL;
	ld.param.u64 	%rd2, [_Z10scanKernelPiS_i_param_0];
	ld.param.u64 	%rd3, [_Z10scanKernelPiS_i_param_1];
	ld.param.u32 	%r10, [_Z10scanKernelPiS_i_param_2];
	mov.u32 	%r12, %tid.y;
	shl.b32 	%r13, %r12, 3;
	mov.u32 	%r14, %tid.x;
	add.s32 	%r1, %r13, %r14;
	setp.eq.s32 	%p1, %r1, 0;
	mov.b32 	%r45, 0;
	@%p1 bra 	$L__BB0_2;
	cvta.to.global.u64 	%rd4, %rd2;
	add.s32 	%r15, %r1, -1;
	mul.wide.u32 	%rd5, %r15, 4;
	add.s64 	%rd6, %rd4, %rd5;
	ld.global.u32 	%r45, [%rd6];
$L__BB0_2:
	shl.b32 	%r17, %r1, 2;
	mov.u32 	%r18, _ZZ10scanKernelPiS_iE4temp;
	add.s32 	%r4, %r18, %r17;
	st.shared.u32 	[%r4], %r45;
	bar.sync 	0;
	setp.lt.s32 	%p2, %r10, 2;
	mov.b32 	%r48, 0;
	@%p2 bra 	$L__BB0_10;
	add.u64 	%rd7, %SP, 0;
	add.u64 	%rd1, %SPL, 0;
	mov.b32 	%r47, 0;
	mov.b32 	%r46, 1;
	mov.u64 	%rd8, $str;
$L__BB0_4:
	setp.ne.s32 	%p3, %r1, 1;
	xor.b32  	%r48, %r47, 1;
	@%p3 bra 	$L__BB0_6;
	st.local.u32 	[%rd1], %r48;
	cvta.global.u64 	%rd9, %rd8;
	{ // callseq 0, 0
	.param .b64 param0;
	st.param.b64 	[param0], %rd9;
	.param .b64 param1;
	st.param.b64 	[param1], %rd7;
	.param .b32 retval0;
	call.uni (retval0), 
	vprintf, 
	(
	param0, 
	param1
	);
	ld.param.b32 	%r21, [retval0];
	} // callseq 0
$L__BB0_6:
	setp.lt.u32 	%p4, %r1, %r46;
	@%p4 bra 	$L__BB0_8;
	mad.lo.s32 	%r23, %r47, %r10, %r1;
	sub.s32 	%r24, %r23, %r46;
	shl.b32 	%r25, %r24, 2;
	add.s32 	%r27, %r18, %r25;
	ld.shared.u32 	%r28, [%r27];
	mul.lo.s32 	%r29, %r48, %r10;
	shl.b32 	%r30, %r29, 2;
	add.s32 	%r31, %r4, %r30;
	ld.shared.u32 	%r32, [%r31];
	add.s32 	%r33, %r32, %r28;
	st.shared.u32 	[%r31], %r33;
	bra.uni 	$L__BB0_9;
$L__BB0_8:
	mul.lo.s32 	%r34, %r47, %r10;
	shl.b32 	%r35, %r34, 2;
	add.s32 	%r36, %r4, %r35;
	ld.shared.u32 	%r37, [%r36];
	mul.lo.s32 	%r38, %r48, %r10;
	shl.b32 	%r39, %r38, 2;
	add.s32 	%r40, %r4, %r39;
	st.shared.u32 	[%r40], %r37;
$L__BB0_9:
	bar.sync 	0;
	shl.b32 	%r46, %r46, 1;
	setp.lt.s32 	%p5, %r46, %r10;
	mov.u32 	%r47, %r48;
	@%p5 bra 	$L__BB0_4;
$L__BB0_10:
	cvta.to.global.u64 	%rd11, %rd3;
	mul.lo.s32 	%r41, %r48, %r10;
	shl.b32 	%r42, %r41, 2;
	add.s32 	%r43, %r4, %r42;
	ld.shared.u32 	%r44, [%r43];
	mul.wide.u32 	%rd12, %r1, 4;
	add.s64 	%rd13, %rd11, %rd12;
	st.global.u32 	[%rd13], %r44;
	ret;

}
	// .globl	_Z18simpleSumReductionPiS_i
.visible .entry _Z18simpleSumReductionPiS_i(
	.param .u64 .ptr .align 1 _Z18simpleSumReductionPiS_i_param_0,
	.param .u64 .ptr .align 1 _Z18simpleSumReductionPiS_i_param_1,
	.param .u32 _Z18simpleSumReductionPiS_i_param_2
)
{
	.reg .b32 	%r<3>;
	.reg .b64 	%rd<5>;

	ld.param.u64 	%rd1, [_Z18simpleSumReductionPiS_i_param_1];
	cvta.to.global.u64 	%rd2, %rd1;
	mov.u32 	%r1, %tid.x;
	mul.wide.u32 	%rd3, %r1, 4;
	add.s64 	%rd4, %rd2, %rd3;
	mov.b32 	%r2, 0;
	st.global.u32 	[%rd4], %r2;
	ret;

}


// ===== COMPILED SASS (sm_100) =====

	.target	sm_100

	.elftype	@"ET_EXEC"


//--------------------- .note.nv.tkinfo           --------------------------
	.section	.note.nv.tkinfo,"",@"SHT_NOTE"
	.sectionflags	@"SHF_NOTE_NV_TKINFO"
	.tkinfo
        /*0018*/ 	.word	0x00000002
        /*0030*/ 	.string	""
        /*0030*/ 	.string	"ptxas"
        /*0030*/ 	.string	"Cuda compilation tools, release 13.0, V13.0.88"
        /*0030*/ 	.string	"Build cuda_13.0.r13.0/compiler.36424714_0"
        /*0030*/ 	.string	"-arch sm_100 -m 64 "



//--------------------- .note.nv.cuinfo           --------------------------
	.section	.note.nv.cuinfo,"",@"SHT_NOTE"
	.sectionflags	@"SHF_NOTE_NV_CUINFO"
        /*0018*/ 	.short	0x0002
        /*001a*/ 	.short	0x0064
        /*001c*/ 	.short	0x0082
	.zero		2


//--------------------- .nv.info                  --------------------------
	.section	.nv.info,"",@"SHT_CUDA_INFO"
	.align	4


	//----- nvinfo : EIATTR_REGCOUNT
	.align		4
        /*0000*/ 	.byte	0x04, 0x2f
        /*0002*/ 	.short	(.L_2 - .L_1)
	.align		4
.L_1:
        /*0004*/ 	.word	index@(_Z10scanKernelPiS_i)
        /*0008*/ 	.word	0x0000001d


	//----- nvinfo : EIATTR_FRAME_SIZE
	.align		4
.L_2:
        /*000c*/ 	.byte	0x04, 0x11
        /*000e*/ 	.short	(.L_4 - .L_3)
	.align		4
.L_3:
        /*0010*/ 	.word	index@(_Z10scanKernelPiS_i)
        /*0014*/ 	.word	0x00000008


	//----- nvinfo : EIATTR_REGCOUNT
	.align		4
.L_4:
        /*0018*/ 	.byte	0x04, 0x2f
        /*001a*/ 	.short	(.L_6 - .L_5)
	.align		4
.L_5:
        /*001c*/ 	.word	index@(_Z18simpleSumReductionPiS_i)
        /*0020*/ 	.word	0x00000008


	//----- nvinfo : EIATTR_FRAME_SIZE
	.align		4
.L_6:
        /*0024*/ 	.byte	0x04, 0x11
        /*0026*/ 	.short	(.L_8 - .L_7)
	.align		4
.L_7:
        /*0028*/ 	.word	index@(_Z18simpleSumReductionPiS_i)
        /*002c*/ 	.word	0x00000000


	//----- nvinfo : EIATTR_MIN_STACK_SIZE
	.align		4
.L_8:
        /*0030*/ 	.byte	0x04, 0x12
        /*0032*/ 	.short	(.L_10 - .L_9)
	.align		4
.L_9:
        /*0034*/ 	.word	index@(_Z18simpleSumReductionPiS_i)
        /*0038*/ 	.word	0x00000000


	//----- nvinfo : EIATTR_MIN_STACK_SIZE
	.align		4
.L_10:
        /*003c*/ 	.byte	0x04, 0x12
        /*003e*/ 	.short	(.L_12 - .L_11)
	.align		4
.L_11:
        /*0040*/ 	.word	index@(_Z10scanKernelPiS_i)
        /*0044*/ 	.word	0x00000008
.L_12:


//--------------------- .nv.compat                --------------------------
	.section	.nv.compat,"",@"SHT_CUDA_COMPAT_INFO"
	.align	4
        /*0000*/ 	.byte	0x02, 0x09, 0x00, 0x00, 0x02, 0x02, 0x01, 0x00, 0x02, 0x05, 0x05, 0x00, 0x03, 0x07, 0x01, 0x01
        /*0010*/ 	.byte	0x02, 0x03, 0x00, 0x00, 0x02, 0x06, 0x01, 0x00, 0x04, 0x0b, 0x08, 0x00, 0x09, 0x00, 0x00, 0x00
        /*0020*/ 	.byte	0x00, 0x00, 0x00, 0x00


//--------------------- .nv.info._Z18simpleSumReductionPiS_i --------------------------
	.section	.nv.info._Z18simpleSumReductionPiS_i,"",@"SHT_CUDA_INFO"
	.sectionflags	@""
	.align	4


	//----- nvinfo : EIATTR_CUDA_API_VERSION
	.align		4
        /*0000*/ 	.byte	0x04, 0x37
        /*0002*/ 	.short	(.L_14 - .L_13)
.L_13:
        /*0004*/ 	.word	0x00000082


	//----- nvinfo : EIATTR_KPARAM_INFO
	.align		4
.L_14:
        /*0008*/ 	.byte	0x04, 0x17
        /*000a*/ 	.short	(.L_16 - .L_15)
.L_15:
        /*000c*/ 	.word	0x00000000
        /*0010*/ 	.short	0x0002
        /*0012*/ 	.short	0x0010
        /*0014*/ 	.byte	0x00, 0xf0, 0x11, 0x00


	//----- nvinfo : EIATTR_KPARAM_INFO
	.align		4
.L_16:
        /*0018*/ 	.byte	0x04, 0x17
        /*001a*/ 	.short	(.L_18 - .L_17)
.L_17:
        /*001c*/ 	.word	0x00000000
        /*0020*/ 	.short	0x0001
        /*0022*/ 	.short	0x0008
        /*0024*/ 	.byte	0x00, 0xf5, 0x21, 0x00


	//----- nvinfo : EIATTR_KPARAM_INFO
	.align		4
.L_18:
        /*0028*/ 	.byte	0x04, 0x17
        /*002a*/ 	.short	(.L_20 - .L_19)
.L_19:
        /*002c*/ 	.word	0x00000000
        /*0030*/ 	.short	0x0000
        /*0032*/ 	.short	0x0000
        /*0034*/ 	.byte	0x00, 0xf5, 0x21, 0x00


	//----- nvinfo : EIATTR_SPARSE_MMA_MASK
	.align		4
.L_20:
        /*0038*/ 	.byte	0x03, 0x50
        /*003a*/ 	.short	0x0000


	//----- nvinfo : EIATTR_MAXREG_COUNT
	.align		4
        /*003c*/ 	.byte	0x03, 0x1b
        /*003e*/ 	.short	0x00ff


	//----- nvinfo : EIATTR_MERCURY_ISA_VERSION
	.align		4
        /*0040*/ 	.byte	0x03, 0x5f
        /*0042*/ 	.short	0x0101


	//----- nvinfo : EIATTR_VRC_CTA_INIT_COUNT
	.align		4
        /*0044*/ 	.byte	0x02, 0x4a
	.zero		1
	.zero		1


	//----- nvinfo : EIATTR_EXIT_INSTR_OFFSETS
	.align		4
        /*0048*/ 	.byte	0x04, 0x1c
        /*004a*/ 	.short	(.L_22 - .L_21)


	//   ....[0]....
.L_21:
        /*004c*/ 	.word	0x00000060


	//----- nvinfo : EIATTR_CBANK_PARAM_SIZE
	.align		4
.L_22:
        /*0050*/ 	.byte	0x03, 0x19
        /*0052*/ 	.short	0x0014


	//----- nvinfo : EIATTR_PARAM_CBANK
	.align		4
        /*0054*/ 	.byte	0x04, 0x0a
        /*0056*/ 	.short	(.L_24 - .L_23)
	.align		4
.L_23:
        /*0058*/ 	.word	index@(.nv.constant0._Z18simpleSumReductionPiS_i)
        /*005c*/ 	.short	0x0380
        /*005e*/ 	.short	0x0014


	//----- nvinfo : EIATTR_SW_WAR
	.align		4
.L_24:
        /*0060*/ 	.byte	0x04, 0x36
        /*0062*/ 	.short	(.L_26 - .L_25)
.L_25:
        /*0064*/ 	.word	0x00000008
.L_26:


//--------------------- .nv.info._Z10scanKernelPiS_i --------------------------
	.section	.nv.info._Z10scanKernelPiS_i,"",@"SHT_CUDA_INFO"
	.sectionflags	@""
	.align	4


	//----- nvinfo : EIATTR_CUDA_API_VERSION
	.align		4
        /*0000*/ 	.byte	0x04, 0x37
        /*0002*/ 	.short	(.L_28 - .L_27)
.L_27:
        /*0004*/ 	.word	0x00000082


	//----- nvinfo : EIATTR_KPARAM_INFO
	.align		4
.L_28:
        /*0008*/ 	.byte	0x04, 0x17
        /*000a*/ 	.short	(.L_30 - .L_29)
.L_29:
        /*000c*/ 	.word	0x00000000
        /*0010*/ 	.short	0x0002
        /*0012*/ 	.short	0x0010
        /*0014*/ 	.byte	0x00, 0xf0, 0x11, 0x00


	//----- nvinfo : EIATTR_KPARAM_INFO
	.align		4
.L_30:
        /*0018*/ 	.byte	0x04, 0x17
        /*001a*/ 	.short	(.L_32 - .L_31)
.L_31:
        /*001c*/ 	.word	0x00000000
        /*0020*/ 	.short	0x0001
        /*0022*/ 	.short	0x0008
        /*0024*/ 	.byte	0x00, 0xf5, 0x21, 0x00


	//----- nvinfo : EIATTR_KPARAM_INFO
	.align		4
.L_32:
        /*0028*/ 	.byte	0x04, 0x17
        /*002a*/ 	.short	(.L_34 - .L_33)
.L_33:
        /*002c*/ 	.word	0x00000000
        /*0030*/ 	.short	0x0000
        /*0032*/ 	.short	0x0000
        /*0034*/ 	.byte	0x00, 0xf5, 0x21, 0x00


	//----- nvinfo : EIATTR_SPARSE_MMA_MASK
	.align		4
.L_34:
        /*0038*/ 	.byte	0x03, 0x50
        /*003a*/ 	.short	0x0000


	//----- nvinfo : EIATTR_MAXREG_COUNT
	.align		4
        /*003c*/ 	.byte	0x03, 0x1b
        /*003e*/ 	.short	0x00ff


	//----- nvinfo : EIATTR_NUM_BARRIERS
	.align		4
        /*0040*/ 	.byte	0x02, 0x4c
        /*0042*/ 	.byte	0x01
	.zero		1


	//----- nvinfo : EIATTR_EXTERNS
	.align		4
        /*0044*/ 	.byte	0x04, 0x0f
        /*0046*/ 	.short	(.L_36 - .L_35)


	//   ....[0]....
	.align		4
.L_35:
        /*0048*/ 	.word	index@(vprintf)


	//----- nvinfo : EIATTR_MERCURY_ISA_VERSION
	.align		4
.L_36:
        /*004c*/ 	.byte	0x03, 0x5f
        /*004e*/ 	.short	0x0101


	//----- nvinfo : EIATTR_VRC_CTA_INIT_COUNT
	.align		4
        /*0050*/ 	.byte	0x02, 0x4a
	.zero		1
	.zero		1


	//----- nvinfo : EIATTR_SYSCALL_OFFSETS
	.align		4
        /*0054*/ 	.byte	0x04, 0x46
        /*0056*/ 	.short	(.L_38 - .L_37)


	//   ....[0]....
.L_37:
        /*0058*/ 	.word	0x000002b0


	//----- nvinfo : EIATTR_EXIT_INSTR_OFFSETS
	.align		4
.L_38:
        /*005c*/ 	.byte	0x04, 0x1c
        /*005e*/ 	.short	(.L_40 - .L_39)


	//   ....[0]....
.L_39:
        /*0060*/ 	.word	0x000004d0


	//----- nvinfo : EIATTR_CRS_STACK_SIZE
	.align		4
.L_40:
        /*0064*/ 	.byte	0x04, 0x1e
        /*0066*/ 	.short	(.L_42 - .L_41)
.L_41:
        /*0068*/ 	.word	0x00000000


	//----- nvinfo : EIATTR_CBANK_PARAM_SIZE
	.align		4
.L_42:
        /*006c*/ 	.byte	0x03, 0x19
        /*006e*/ 	.short	0x0014


	//----- nvinfo : EIATTR_PARAM_CBANK
	.align		4
        /*0070*/ 	.byte	0x04, 0x0a
        /*0072*/ 	.short	(.L_44 - .L_43)
	.align		4
.L_43:
        /*0074*/ 	.word	index@(.nv.constant0._Z10scanKernelPiS_i)
        /*0078*/ 	.short	0x0380
        /*007a*/ 	.short	0x0014


	//----- nvinfo : EIATTR_SW_WAR
	.align		4
.L_44:
        /*007c*/ 	.byte	0x04, 0x36
        /*007e*/ 	.short	(.L_46 - .L_45)
.L_45:
        /*0080*/ 	.word	0x00000008
.L_46:


//--------------------- .nv.callgraph             --------------------------
	.section	.nv.callgraph,"",@"SHT_CUDA_CALLGRAPH"
	.align	4
	.sectionentsize	8
	.align		4
        /*0000*/ 	.word	0x00000000
	.align		4
        /*0004*/ 	.word	0xffffffff
	.align		4
        /*0008*/ 	.word	index@(_Z10scanKernelPiS_i)
	.align		4
        /*000c*/ 	.word	index@(vprintf)
	.align		4
        /*0010*/ 	.word	0x00000000
	.align		4
        /*0014*/ 	.word	0xfffffffe
	.align		4
        /*0018*/ 	.word	0x00000000
	.align		4
        /*001c*/ 	.word	0xfffffffd
	.align		4
        /*0020*/ 	.word	0x00000000
	.align		4
        /*0024*/ 	.word	0xfffffffc


//--------------------- .nv.constant4             --------------------------
	.section	.nv.constant4,"a",@progbits
	.align	8
	.align		8
.nv.constant4:
        /*0000*/ 	.dword	$str
	.align		8
        /*0008*/ 	.dword	vprintf


//--------------------- .text._Z18simpleSumReductionPiS_i --------------------------
	.section	.text._Z18simpleSumReductionPiS_i,"ax",@progbits
	.align	128
        .global         _Z18simpleSumReductionPiS_i
        .type           _Z18simpleSumReductionPiS_i,@function
        .size           _Z18simpleSumReductionPiS_i,(.L_x_8 - _Z18simpleSumReductionPiS_i)
        .other          _Z18simpleSumReductionPiS_i,@"STO_CUDA_ENTRY STV_DEFAULT"
_Z18simpleSumReductionPiS_i:
.text._Z18simpleSumReductionPiS_i:
[----:B------:R-:W-:Y:S01]  /*0000*/  LDC R1, c[0x0][0x37c] ;  /* 0x0000df00ff017b82 */ /* 0x000fe20000000800 */
[----:B------:R-:W0:Y:S07]  /*0010*/  S2R R5, SR_TID.X ;  /* 0x0000000000057919 */ /* 0x000e2e0000002100 */
[----:B------:R-:W0:Y:S01]  /*0020*/  LDC.64 R2, c[0x0][0x388] ;  /* 0x0000e200ff027b82 */ /* 0x000e220000000a00 */
[----:B------:R-:W1:Y:S01]  /*0030*/  LDCU.64 UR4, c[0x0][0x358] ;  /* 0x00006b00ff0477ac */ /* 0x000e620008000a00 */
[----:B0-----:R-:W-:-:S05]  /*0040*/  IMAD.WIDE.U32 R2, R5, 0x4, R2 ;  /* 0x0000000405027825 */ /* 0x001fca00078e0002 */
[----:B-1----:R-:W-:Y:S01]  /*0050*/  STG.E desc[UR4][R2.64], RZ ;  /* 0x000000ff02007986 */ /* 0x002fe2000c101904 */
[----:B------:R-:W-:Y:S05]  /*0060*/  EXIT ;  /* 0x000000000000794d */ /* 0x000fea0003800000 */
.L_x_0:
[----:B------:R-:W-:-:S00]  /*0070*/  BRA `(.L_x_0) ;  /* 0xfffffffc00fc7947 */ /* 0x000fc0000383ffff */
[----:B------:R-:W-:-:S00]  /*0080*/  NOP ;  /* 0x0000000000007918 */ /* 0x000fc00000000000 */
[----:B------:R-:W-:-:S00]  /*0090*/  NOP ;  /* 0x0000000000007918 */ /* 0x000fc00000000000 */
[----:B------:R-:W-:-:S00]  /*00a0*/  NOP ;  /* 0x0000000000007918 */ /* 0x000fc00000000000 */
[----:B------:R-:W-:-:S00]  /*00b0*/  NOP ;  /* 0x0000000000007918 */ /* 0x000fc00000000000 */
[----:B------:R-:W-:-:S00]  /*00c0*/  NOP ;  /* 0x0000000000007918 */ /* 0x000fc00000000000 */
[----:B------:R-:W-:-:S00]  /*00d0*/  NOP ;  /* 0x0000000000007918 */ /* 0x000fc00000000000 */
[----:B------:R-:W-:-:S00]  /*00e0*/  NOP ;  /* 0x0000000000007918 */ /* 0x000fc00000000000 */
[----:B------:R-:W-:-:S00]  /*00f0*/  NOP ;  /* 0x0000000000007918 */ /* 0x000fc00000000000 */
.L_x_8:


//--------------------- .text._Z10scanKernelPiS_i --------------------------
	.section	.text._Z10scanKernelPiS_i,"ax",@progbits
	.align	128
        .global         _Z10scanKernelPiS_i
        .type           _Z10scanKernelPiS_i,@function
        .size           _Z10scanKernelPiS_i,(.L_x_9 - _Z10scanKernelPiS_i)
        .other          _Z10scanKernelPiS_i,@"STO_CUDA_ENTRY STV_DEFAULT"
_Z10scanKernelPiS_i:
.text._Z10scanKernelPiS_i:
[----:B------:R-:W0:Y:S01]  /*0000*/  LDC R1, c[0x0][0x37c] ;  /* 0x0000df00ff017b82 */ /* 0x000e220000000800 */
[----:B------:R-:W1:Y:S01]  /*0010*/  S2R R19, SR_TID.Y ;  /* 0x0000000000137919 */ /* 0x000e620000002200 */
[----:B------:R-:W2:Y:S01]  /*0020*/  LDCU.64 UR36, c[0x0][0x358] ;  /* 0x00006b00ff2477ac */ /* 0x000ea20008000a00 */
[----:B------:R-:W-:Y:S01]  /*0030*/  IMAD.MOV.U32 R5, RZ, RZ, RZ ;  /* 0x000000ffff057224 */ /* 0x000fe200078e00ff */
[----:B------:R-:W1:Y:S04]  /*0040*/  S2R R0, SR_TID.X ;  /* 0x0000000000007919 */ /* 0x000e680000002100 */
[----:B------:R-:W3:Y:S01]  /*0050*/  S2UR UR38, SR_CgaCtaId ;  /* 0x00000000002679c3 */ /* 0x000ee20000008800 */
[----:B------:R-:W4:Y:S01]  /*0060*/  LDCU UR6, c[0x0][0x390] ;  /* 0x00007200ff0677ac */ /* 0x000f220008000800 */
[----:B0-----:R-:W-:-:S02]  /*0070*/  VIADD R1, R1, 0xfffffff8 ;  /* 0xfffffff801017836 */ /* 0x001fc40000000000 */
[----:B-1----:R-:W-:-:S05]  /*0080*/  IMAD R19, R19, 0x8, R0 ;  /* 0x0000000813137824 */ /* 0x002fca00078e0200 */
[----:B------:R-:W-:-:S13]  /*0090*/  ISETP.NE.AND P0, PT, R19, RZ, PT ;  /* 0x000000ff1300720c */ /* 0x000fda0003f05270 */
[----:B------:R-:W0:Y:S01]  /*00a0*/  @P0 LDC.64 R2, c[0x0][0x380] ;  /* 0x0000e000ff020b82 */ /* 0x000e220000000a00 */
[----:B------:R-:W-:-:S05]  /*00b0*/  @P0 IADD3 R7, PT, PT, R19, -0x1, RZ ;  /* 0xffffffff13070810 */ /* 0x000fca0007ffe0ff */
[----:B0-----:R-:W-:-:S05]  /*00c0*/  @P0 IMAD.WIDE.U32 R2, R7, 0x4, R2 ;  /* 0x0000000407020825 */ /* 0x001fca00078e0002 */
[----:B--2---:R-:W2:Y:S01]  /*00d0*/  @P0 LDG.E R5, desc[UR36][R2.64] ;  /* 0x0000002402050981 */ /* 0x004ea2000c1e1900 */
[----:B------:R-:W-:Y:S01]  /*00e0*/  UMOV UR4, 0x400 ;  /* 0x0000040000047882 */ /* 0x000fe20000000000 */
[----:B------:R-:W0:Y:S01]  /*00f0*/  LDCU UR5, c[0x0][0x2fc] ;  /* 0x00005f80ff0577ac */ /* 0x000e220008000800 */
[----:B----4-:R-:W-:Y:S01]  /*0100*/  MOV R7, UR6 ;  /* 0x0000000600077c02 */ /* 0x010fe20008000f00 */
[----:B------:R-:W-:Y:S01]  /*0110*/  IMAD.MOV.U32 R18, RZ, RZ, RZ ;  /* 0x000000ffff127224 */ /* 0x000fe200078e00ff */
[----:B---3--:R-:W-:Y:S02]  /*0120*/  ULEA UR38, UR38, UR4, 0x18 ;  /* 0x0000000426267291 */ /* 0x008fe4000f8ec0ff */
[----:B------:R-:W-:Y:S01]  /*0130*/  ISETP.GE.AND P0, PT, R7, 0x2, PT ;  /* 0x000000020700780c */ /* 0x000fe20003f06270 */
[----:B------:R-:W1:Y:S03]  /*0140*/  LDCU UR4, c[0x0][0x2f8] ;  /* 0x00005f00ff0477ac */ /* 0x000e660008000800 */
[----:B------:R-:W-:-:S02]  /*0150*/  LEA R22, R19, UR38, 0x2 ;  /* 0x0000002613167c11 */ /* 0x000fc4000f8e10ff */
[----:B-1----:R-:W-:-:S04]  /*0160*/  IADD3 R16, P1, PT, R1, UR4, RZ ;  /* 0x0000000401107c10 */ /* 0x002fc8000ff3e0ff */
[----:B0-----:R-:W-:Y:S01]  /*0170*/  IADD3.X R17, PT, PT, RZ, UR5, RZ, P1, !PT ;  /* 0x00000005ff117c10 */ /* 0x001fe20008ffe4ff */
[----:B--2---:R0:W-:Y:S01]  /*0180*/  STS [R22], R5 ;  /* 0x0000000516007388 */ /* 0x0041e20000000800 */
[----:B------:R-:W-:Y:S06]  /*0190*/  BAR.SYNC.DEFER_BLOCKING 0x0 ;  /* 0x0000000000007b1d */ /* 0x000fec0000010000 */
[----:B------:R-:W-:Y:S05]  /*01a0*/  @!P0 BRA `(.L_x_1) ;  /* 0x0000000000b08947 */ /* 0x000fea0003800000 */
[----:B------:R-:W-:Y:S02]  /*01b0*/  HFMA2 R24, -RZ, RZ, 0, 5.9604644775390625e-08 ;  /* 0x00000001ff187431 */ /* 0x000fe400000001ff */
[----:B------:R-:W-:Y:S01]  /*01c0*/  IMAD.MOV.U32 R26, RZ, RZ, RZ ;  /* 0x000000ffff1a7224 */ /* 0x000fe200078e00ff */
[----:B------:R-:W1:Y:S06]  /*01d0*/  LDCU UR39, c[0x0][0x390] ;  /* 0x00007200ff2777ac */ /* 0x000e6c0008000800 */
.L_x_6:
[----:B------:R-:W-:Y:S01]  /*01e0*/  ISETP.NE.AND P0, PT, R19, 0x1, PT ;  /* 0x000000011300780c */ /* 0x000fe20003f05270 */
[----:B------:R-:W-:Y:S01]  /*01f0*/  BSSY.RECONVERGENT B6, `(.L_x_2) ;  /* 0x000000d000067945 */ /* 0x000fe20003800200 */
[----:B------:R-:W-:-:S11]  /*0200*/  LOP3.LUT R18, R26, 0x1, RZ, 0x3c, !PT ;  /* 0x000000011a127812 */ /* 0x000fd600078e3cff */
[----:B01----:R-:W-:Y:S05]  /*0210*/  @P0 BRA `(.L_x_3) ;  /* 0x0000000000280947 */ /* 0x003fea0003800000 */
[----:B------:R-:W-:Y:S01]  /*0220*/  MOV R2, 0x8 ;  /* 0x0000000800027802 */ /* 0x000fe20000000f00 */
[----:B------:R2:W-:Y:S01]  /*0230*/  STL [R1], R18 ;  /* 0x0000001201007387 */ /* 0x0005e20000100800 */
[----:B------:R-:W3:Y:S01]  /*0240*/  LDCU.64 UR4, c[0x4][URZ] ;  /* 0x01000000ff0477ac */ /* 0x000ee20008000a00 */
[----:B------:R-:W-:Y:S01]  /*0250*/  IMAD.MOV.U32 R6, RZ, RZ, R16 ;  /* 0x000000ffff067224 */ /* 0x000fe200078e0010 */
[----:B------:R-:W-:Y:S02]  /*0260*/  MOV R7, R17 ;  /* 0x0000001100077202 */ /* 0x000fe40000000f00 */
[----:B------:R-:W4:Y:S01]  /*0270*/  LDC.64 R2, c[0x4][R2] ;  /* 0x0100000002027b82 */ /* 0x000f220000000a00 */
[----:B---3--:R-:W-:Y:S01]  /*0280*/  IMAD.U32 R4, RZ, RZ, UR4 ;  /* 0x00000004ff047e24 */ /* 0x008fe2000f8e00ff */
[----:B0-2---:R-:W-:-:S07]  /*0290*/  MOV R5, UR5 ;  /* 0x0000000500057c02 */ /* 0x005fce0008000f00 */
[----:B------:R-:W-:-:S07]  /*02a0*/  LEPC R20, `(.L_x_3) ;  /* 0x000000001014794e */ /* 0x000fce0000000000 */
[----:B-1--4-:R-:W-:Y:S05]  /*02b0*/  CALL.ABS.NOINC R2 ;  /* 0x0000000002007343 */ /* 0x012fea0003c00000 */
.L_x_3:
[----:B-1----:R-:W-:Y:S05]  /*02c0*/  BSYNC.RECONVERGENT B6 ;  /* 0x0000000000067941 */ /* 0x002fea0003800200 */
.L_x_2:
[----:B------:R-:W-:-:S13]  /*02d0*/  ISETP.GE.U32.AND P0, PT, R19, R24, PT ;  /* 0x000000181300720c */ /* 0x000fda0003f06070 */
[----:B------:R-:W-:Y:S05]  /*02e0*/  @!P0 BRA `(.L_x_4) ;  /* 0x00000000002c8947 */ /* 0x000fea0003800000 */
[----:B------:R-:W-:-:S04]  /*02f0*/  IMAD.U32 R7, RZ, RZ, UR39 ;  /* 0x00000027ff077e24 */ /* 0x000fc8000f8e00ff */
[-C--:B------:R-:W-:Y:S02]  /*0300*/  IMAD R3, R26, R7.reuse, R19 ;  /* 0x000000071a037224 */ /* 0x080fe400078e0213 */
[----:B0-----:R-:W-:-:S03]  /*0310*/  IMAD R5, R18, R7, RZ ;  /* 0x0000000712057224 */ /* 0x001fc600078e02ff */
[----:B------:R-:W-:Y:S01]  /*0320*/  IADD3 R3, PT, PT, R3, -R24, RZ ;  /* 0x8000001803037210 */ /* 0x000fe20007ffe0ff */
[----:B------:R-:W-:-:S03]  /*0330*/  IMAD R5, R5, 0x4, R22 ;  /* 0x0000000405057824 */ /* 0x000fc600078e0216 */
[----:B------:R-:W-:Y:S02]  /*0340*/  LEA R3, R3, UR38, 0x2 ;  /* 0x0000002603037c11 */ /* 0x000fe4000f8e10ff */
[----:B------:R-:W-:Y:S04]  /*0350*/  LDS R0, [R5] ;  /* 0x0000000005007984 */ /* 0x000fe80000000800 */
[----:B------:R-:W0:Y:S02]  /*0360*/  LDS R3, [R3] ;  /* 0x0000000003037984 */ /* 0x000e240000000800 */
[----:B0-----:R-:W-:-:S05]  /*0370*/  IADD3 R0, PT, PT, R3, R0, RZ ;  /* 0x0000000003007210 */ /* 0x001fca0007ffe0ff */
[----:B------:R0:W-:Y:S01]  /*0380*/  STS [R5], R0 ;  /* 0x0000000005007388 */ /* 0x0001e20000000800 */
[----:B------:R-:W-:Y:S05]  /*0390*/  BRA `(.L_x_5) ;  /* 0x00000000001c7947 */ /* 0x000fea0003800000 */
.L_x_4:
[----:B------:R-:W-:-:S04]  /*03a0*/  IMAD.U32 R7, RZ, RZ, UR39 ;  /* 0x00000027ff077e24 */ /* 0x000fc8000f8e00ff */
[-C--:B------:R-:W-:Y:S02]  /*03b0*/  IMAD R3, R26, R7.reuse, RZ ;  /* 0x000000071a037224 */ /* 0x080fe400078e02ff */
[----:B0-----:R-:W-:-:S03]  /*03c0*/  IMAD R5, R18, R7, RZ ;  /* 0x0000000712057224 */ /* 0x001fc600078e02ff */
[----:B------:R-:W-:Y:S01]  /*03d0*/  LEA R3, R3, R22, 0x2 ;  /* 0x0000001603037211 */ /* 0x000fe200078e10ff */
[----:B------:R-:W-:-:S05]  /*03e0*/  IMAD R0, R5, 0x4, R22 ;  /* 0x0000000405007824 */ /* 0x000fca00078e0216 */
[----:B------:R-:W0:Y:S04]  /*03f0*/  LDS R3, [R3] ;  /* 0x0000000003037984 */ /* 0x000e280000000800 */
[----:B0-----:R1:W-:Y:S02]  /*0400*/  STS [R0], R3 ;  /* 0x0000000300007388 */ /* 0x0013e40000000800 */
.L_x_5:
[----:B------:R-:W-:Y:S01]  /*0410*/  SHF.L.U32 R24, R24, 0x1, RZ ;  /* 0x0000000118187819 */ /* 0x000fe200000006ff */
[----:B------:R-:W-:Y:S05]  /*0420*/  WARPSYNC.ALL ;  /* 0x0000000000007948 */ /* 0x000fea0003800000 */
[----:B------:R-:W-:Y:S01]  /*0430*/  BAR.SYNC.DEFER_BLOCKING 0x0 ;  /* 0x0000000000007b1d */ /* 0x000fe20000010000 */
[----:B------:R-:W-:Y:S01]  /*0440*/  ISETP.GE.AND P0, PT, R24, R7, PT ;  /* 0x000000071800720c */ /* 0x000fe20003f06270 */
[----:B------:R-:W-:-:S12]  /*0450*/  IMAD.MOV.U32 R26, RZ, RZ, R18 ;  /* 0x000000ffff1a7224 */ /* 0x000fd800078e0012 */
[----:B------:R-:W-:Y:S05]  /*0460*/  @!P0 BRA `(.L_x_6) ;  /* 0xfffffffc005c8947 */ /* 0x000fea000383ffff */
.L_x_1:
[----:B-1----:R-:W-:-:S05]  /*0470*/  IMAD R3, R18, R7, RZ ;  /* 0x0000000712037224 */ /* 0x002fca00078e02ff */
[----:B0-----:R-:W-:Y:S02]  /*0480*/  LEA R22, R3, R22, 0x2 ;  /* 0x0000001603167211 */ /* 0x001fe400078e10ff */
[----:B------:R-:W0:Y:S03]  /*0490*/  LDC.64 R2, c[0x0][0x388] ;  /* 0x0000e200ff027b82 */ /* 0x000e260000000a00 */
[----:B------:R-:W1:Y:S01]  /*04a0*/  LDS R5, [R22] ;  /* 0x0000000016057984 */ /* 0x000e620000000800 */
[----:B0-----:R-:W-:-:S05]  /*04b0*/  IMAD.WIDE.U32 R2, R19, 0x4, R2 ;  /* 0x0000000413027825 */ /* 0x001fca00078e0002 */
[----:B-1----:R-:W-:Y:S01]  /*04c0*/  STG.E desc[UR36][R2.64], R5 ;  /* 0x0000000502007986 */ /* 0x002fe2000c101924 */
[----:B------:R-:W-:Y:S05]  /*04d0*/  EXIT ;  /* 0x000000000000794d */ /* 0x000fea0003800000 */
.L_x_7:
        /* <DEDUP_REMOVED lines=10> */
.L_x_9:


//--------------------- .nv.global.init           --------------------------
	.section	.nv.global.init,"aw",@progbits
.nv.global.init:
	.type		$str,@object
	.size		$str,(.L_0 - $str)
$str:
        /*0000*/ 	.byte	0x25, 0x64, 0x2c, 0x20, 0x00
.L_0:


//--------------------- .nv.shared.reserved.0     --------------------------
	.section	.nv.shared.reserved.0,"aw",@nobits
	.weak		__nv_reservedSMEM_offset_0_alias
	.size		__nv_reservedSMEM_offset_0_alias, 0, 64
	.other		__nv_reservedSMEM_offset_0_alias,@"STO_CUDA_RESERVED_SHARED STV_DEFAULT"
__nv_reservedSMEM_offset_0_alias:
	.zero		0
	.zero		64


//--------------------- .nv.shared._Z10scanKernelPiS_i --------------------------
	.section	.nv.shared._Z10scanKernelPiS_i,"aw",@nobits
	.sectionflags	@""
	.align	4
.nv.shared._Z10scanKernelPiS_i:
	.zero		1536


//--------------------- .nv.constant0._Z18simpleSumReductionPiS_i --------------------------
	.section	.nv.constant0._Z18simpleSumReductionPiS_i,"a",@progbits
	.sectionflags	@""
	.align	4
.nv.constant0._Z18simpleSumReductionPiS_i:
	.zero		916


//--------------------- .nv.constant0._Z10scanKernelPiS_i --------------------------
	.section	.nv.constant0._Z10scanKernelPiS_i,"a",@progbits
	.sectionflags	@""
	.align	4
.nv.constant0._Z10scanKernelPiS_i:
	.zero		916


//--------------------- SYMBOLS --------------------------

	.type		.nv.reservedSmem.offset0,@object
	.size		.nv.reservedSmem.offset0,0x4
	.type		.nv.reservedSmem.cap,@object
	.size		.nv.reservedSmem.cap,0x4
	.type		vprintf,@function
